//
// Generated by NVIDIA NVVM Compiler
//
// Compiler Build ID: CL-36424714
// Cuda compilation tools, release 13.0, V13.0.88
// Based on NVVM 20.0.0
//

.version 9.0
.target sm_100
.address_size 64

	// .globl	_Z11find_primesPi

.visible .entry _Z11find_primesPi(
	.param .u64 .ptr .align 1 _Z11find_primesPi_param_0
)
{
	.reg .pred 	%p<9>;
	.reg .b32 	%r<25>;
	.reg .b64 	%rd<5>;

	ld.param.u64 	%rd2, [_Z11find_primesPi_param_0];
	cvta.to.global.u64 	%rd1, %rd2;
	mov.u32 	%r11, %ctaid.x;
	mov.u32 	%r12, %ntid.x;
	mov.u32 	%r13, %tid.x;
	mad.lo.s32 	%r14, %r11, %r12, %r13;
	mul.lo.s32 	%r15, %r14, 10000;
	or.b32  	%r21, %r15, 2;
	mul.lo.s32 	%r2, %r14, 1000;
	mov.b32 	%r22, 0;
$L__BB0_1:
	setp.lt.s32 	%p1, %r21, 2;
	@%p1 bra 	$L__BB0_9;
	setp.eq.s32 	%p2, %r21, 2;
	@%p2 bra 	$L__BB0_8;
	and.b32  	%r16, %r21, 1;
	setp.eq.b32 	%p3, %r16, 1;
	not.pred 	%p4, %p3;
	@%p4 bra 	$L__BB0_9;
	setp.lt.u32 	%p5, %r21, 9;
	@%p5 bra 	$L__BB0_8;
	mov.b32 	%r23, 3;
	bra.uni 	$L__BB0_7;
$L__BB0_6:
	add.s32 	%r23, %r23, 2;
	mul.lo.s32 	%r19, %r23, %r23;
	setp.gt.s32 	%p7, %r19, %r21;
	@%p7 bra 	$L__BB0_8;
$L__BB0_7:
	rem.u32 	%r18, %r21, %r23;
	setp.eq.s32 	%p6, %r18, 0;
	@%p6 bra 	$L__BB0_9;
	bra.uni 	$L__BB0_6;
$L__BB0_8:
	add.s32 	%r20, %r22, %r2;
	mul.wide.s32 	%rd3, %r20, 4;
	add.s64 	%rd4, %rd1, %rd3;
	st.global.u32 	[%rd4], %r21;
	add.s32 	%r22, %r22, 1;
$L__BB0_9:
	add.s32 	%r21, %r21, 1;
	setp.lt.s32 	%p8, %r22, 1000;
	@%p8 bra 	$L__BB0_1;
	ret;

}


// ===== COMPILED SASS (sm_100) =====

	.target	sm_100

	.elftype	@"ET_EXEC"


//--------------------- .note.nv.tkinfo           --------------------------
	.section	.note.nv.tkinfo,"",@"SHT_NOTE"
	.sectionflags	@"SHF_NOTE_NV_TKINFO"
	.tkinfo
        /*0018*/ 	.word	0x00000002
        /*0030*/ 	.string	""
        /*0030*/ 	.string	"ptxas"
        /*0030*/ 	.string	"Cuda compilation tools, release 13.0, V13.0.88"
        /*0030*/ 	.string	"Build cuda_13.0.r13.0/compiler.36424714_0"
        /*0030*/ 	.string	"-arch sm_100 -m 64 "



//--------------------- .note.nv.cuinfo           --------------------------
	.section	.note.nv.cuinfo,"",@"SHT_NOTE"
	.sectionflags	@"SHF_NOTE_NV_CUINFO"
        /*0018*/ 	.short	0x0002
        /*001a*/ 	.short	0x0064
        /*001c*/ 	.short	0x0082
	.zero		2


//--------------------- .nv.info                  --------------------------
	.section	.nv.info,"",@"SHT_CUDA_INFO"
	.align	4


	//----- nvinfo : EIATTR_REGCOUNT
	.align		4
        /*0000*/ 	.byte	0x04, 0x2f
        /*0002*/ 	.short	(.L_1 - .L_0)
	.align		4
.L_0:
        /*0004*/ 	.word	index@(_Z11find_primesPi)
        /*0008*/ 	.word	0x0000000c


	//----- nvinfo : EIATTR_FRAME_SIZE
	.align		4
.L_1:
        /*000c*/ 	.byte	0x04, 0x11
        /*000e*/ 	.short	(.L_3 - .L_2)
	.align		4
.L_2:
        /*0010*/ 	.word	index@(_Z11find_primesPi)
        /*0014*/ 	.word	0x00000000


	//----- nvinfo : EIATTR_MIN_STACK_SIZE
	.align		4
.L_3:
        /*0018*/ 	.byte	0x04, 0x12
        /*001a*/ 	.short	(.L_5 - .L_4)
	.align		4
.L_4:
        /*001c*/ 	.word	index@(_Z11find_primesPi)
        /*0020*/ 	.word	0x00000000
.L_5:


//--------------------- .nv.compat                --------------------------
	.section	.nv.compat,"",@"SHT_CUDA_COMPAT_INFO"
	.align	4
        /*0000*/ 	.byte	0x02, 0x09, 0x00, 0x00, 0x02, 0x02, 0x01, 0x00, 0x02, 0x05, 0x05, 0x00, 0x03, 0x07, 0x01, 0x01
        /*0010*/ 	.byte	0x02, 0x03, 0x00, 0x00, 0x02, 0x06, 0x01, 0x00, 0x04, 0x0b, 0x08, 0x00, 0x09, 0x00, 0x00, 0x00
        /*0020*/ 	.byte	0x00, 0x00, 0x00, 0x00


//--------------------- .nv.info._Z11find_primesPi --------------------------
	.section	.nv.info._Z11find_primesPi,"",@"SHT_CUDA_INFO"
	.sectionflags	@""
	.align	4


	//----- nvinfo : EIATTR_CUDA_API_VERSION
	.align		4
        /*0000*/ 	.byte	0x04, 0x37
        /*0002*/ 	.short	(.L_7 - .L_6)
.L_6:
        /*0004*/ 	.word	0x00000082


	//----- nvinfo : EIATTR_KPARAM_INFO
	.align		4
.L_7:
        /*0008*/ 	.byte	0x04, 0x17
        /*000a*/ 	.short	(.L_9 - .L_8)
.L_8:
        /*000c*/ 	.word	0x00000000
        /*0010*/ 	.short	0x0000
        /*0012*/ 	.short	0x0000
        /*0014*/ 	.byte	0x00, 0xf5, 0x21, 0x00


	//----- nvinfo : EIATTR_SPARSE_MMA_MASK
	.align		4
.L_9:
        /*0018*/ 	.byte	0x03, 0x50
        /*001a*/ 	.short	0x0000


	//----- nvinfo : EIATTR_MAXREG_COUNT
	.align		4
        /*001c*/ 	.byte	0x03, 0x1b
        /*001e*/ 	.short	0x00ff


	//----- nvinfo : EIATTR_MERCURY_ISA_VERSION
	.align		4
        /*0020*/ 	.byte	0x03, 0x5f
        /*0022*/ 	.short	0x0101


	//----- nvinfo : EIATTR_VRC_CTA_INIT_COUNT
	.align		4
        /*0024*/ 	.byte	0x02, 0x4a
	.zero		1
	.zero		1


	//----- nvinfo : EIATTR_EXIT_INSTR_OFFSETS
	.align		4
        /*0028*/ 	.byte	0x04, 0x1c
        /*002a*/ 	.short	(.L_11 - .L_10)


	//   ....[0]....
.L_10:
        /*002c*/ 	.word	0x00000340


	//----- nvinfo : EIATTR_CRS_STACK_SIZE
	.align		4
.L_11:
        /*0030*/ 	.byte	0x04, 0x1e
        /*0032*/ 	.short	(.L_13 - .L_12)
.L_12:
        /*0034*/ 	.word	0x00000000


	//----- nvinfo : EIATTR_CBANK_PARAM_SIZE
	.align		4
.L_13:
        /*0038*/ 	.byte	0x03, 0x19
        /*003a*/ 	.short	0x0008


	//----- nvinfo : EIATTR_PARAM_CBANK
	.align		4
        /*003c*/ 	.byte	0x04, 0x0a
        /*003e*/ 	.short	(.L_15 - .L_14)
	.align		4
.L_14:
        /*0040*/ 	.word	index@(.nv.constant0._Z11find_primesPi)
        /*0044*/ 	.short	0x0380
        /*0046*/ 	.short	0x0008


	//----- nvinfo : EIATTR_SW_WAR
	.align		4
.L_15:
        /*0048*/ 	.byte	0x04, 0x36
        /*004a*/ 	.short	(.L_17 - .L_16)
.L_16:
        /*004c*/ 	.word	0x00000008
.L_17:


//--------------------- .nv.callgraph             --------------------------
	.section	.nv.callgraph,"",@"SHT_CUDA_CALLGRAPH"
	.align	4
	.sectionentsize	8
	.align		4
        /*0000*/ 	.word	0x00000000
	.align		4
        /*0004*/ 	.word	0xffffffff
	.align		4
        /*0008*/ 	.word	0x00000000
	.align		4
        /*000c*/ 	.word	0xfffffffe
	.align		4
        /*0010*/ 	.word	0x00000000
	.align		4
        /*0014*/ 	.word	0xfffffffd
	.align		4
        /*0018*/ 	.word	0x00000000
	.align		4
        /*001c*/ 	.word	0xfffffffc


//--------------------- .text._Z11find_primesPi   --------------------------
	.section	.text._Z11find_primesPi,"ax",@progbits
	.align	128
        .global         _Z11find_primesPi
        .type           _Z11find_primesPi,@function
        .size           _Z11find_primesPi,(.L_x_6 - _Z11find_primesPi)
        .other          _Z11find_primesPi,@"STO_CUDA_ENTRY STV_DEFAULT"
_Z11find_primesPi:
.text._Z11find_primesPi:
[----:B------:R-:W-:Y:S01]  /*0000*/  LDC R1, c[0x0][0x37c] ;  /* 0x0000df00ff017b82 */ /* 0x000fe20000000800 */
[----:B------:R-:W0:Y:S07]  /*0010*/  S2R R3, SR_TID.X ;  /* 0x0000000000037919 */ /* 0x000e2e0000002100 */
[----:B------:R-:W0:Y:S01]  /*0020*/  S2UR UR6, SR_CTAID.X ;  /* 0x00000000000679c3 */ /* 0x000e220000002500 */
[----:B------:R-:W-:Y:S01]  /*0030*/  IMAD.MOV.U32 R5, RZ, RZ, 0x2710 ;  /* 0x00002710ff057424 */ /* 0x000fe200078e00ff */
[----:B------:R-:W1:Y:S01]  /*0040*/  LDCU.64 UR4, c[0x0][0x358] ;  /* 0x00006b00ff0477ac */ /* 0x000e620008000a00 */
[----:B------:R-:W-:-:S05]  /*0050*/  IMAD.MOV.U32 R7, RZ, RZ, RZ ;  /* 0x000000ffff077224 */ /* 0x000fca00078e00ff */
[----:B------:R-:W0:Y:S02]  /*0060*/  LDC R0, c[0x0][0x360] ;  /* 0x0000d800ff007b82 */ /* 0x000e240000000800 */
[----:B0-----:R-:W-:-:S04]  /*0070*/  IMAD R0, R0, UR6, R3 ;  /* 0x0000000600007c24 */ /* 0x001fc8000f8e0203 */
[----:B-1----:R-:W-:-:S07]  /*0080*/  IMAD R5, R0, R5, 0x2 ;  /* 0x0000000200057424 */ /* 0x002fce00078e0205 */
.L_x_4:
[----:B------:R-:W-:Y:S01]  /*0090*/  ISETP.GE.AND P0, PT, R5, 0x2, PT ;  /* 0x000000020500780c */ /* 0x000fe20003f06270 */
[----:B------:R-:W-:-:S12]  /*00a0*/  BSSY.RECONVERGENT B0, `(.L_x_0) ;  /* 0x0000026000007945 */ /* 0x000fd80003800200 */
[----:B------:R-:W-:Y:S05]  /*00b0*/  @!P0 BRA `(.L_x_1) ;  /* 0x0000000000908947 */ /* 0x000fea0003800000 */
[----:B------:R-:W-:-:S13]  /*00c0*/  ISETP.NE.AND P0, PT, R5, 0x2, PT ;  /* 0x000000020500780c */ /* 0x000fda0003f05270 */
[----:B------:R-:W-:Y:S05]  /*00d0*/  @!P0 BRA `(.L_x_2) ;  /* 0x0000000000748947 */ /* 0x000fea0003800000 */
[----:B------:R-:W-:-:S04]  /*00e0*/  LOP3.LUT R2, R5, 0x1, RZ, 0xc0, !PT ;  /* 0x0000000105027812 */ /* 0x000fc800078ec0ff */
[----:B------:R-:W-:-:S13]  /*00f0*/  ISETP.NE.U32.AND P0, PT, R2, 0x1, PT ;  /* 0x000000010200780c */ /* 0x000fda0003f05070 */
[----:B------:R-:W-:Y:S05]  /*0100*/  @P0 BRA `(.L_x_1) ;  /* 0x00000000007c0947 */ /* 0x000fea0003800000 */
[----:B------:R-:W-:-:S13]  /*0110*/  ISETP.GE.U32.AND P0, PT, R5, 0x9, PT ;  /* 0x000000090500780c */ /* 0x000fda0003f06070 */
[----:B------:R-:W-:Y:S05]  /*0120*/  @!P0 BRA `(.L_x_2) ;  /* 0x0000000000608947 */ /* 0x000fea0003800000 */
[----:B------:R-:W-:-:S07]  /*0130*/  HFMA2 R4, -RZ, RZ, 0, 1.78813934326171875e-07 ;  /* 0x00000003ff047431 */ /* 0x000fce00000001ff */
.L_x_3:
[----:B------:R-:W0:Y:S01]  /*0140*/  I2F.U32.RP R6, R4 ;  /* 0x0000000400067306 */ /* 0x000e220000209000 */
[----:B------:R-:W-:-:S07]  /*0150*/  ISETP.NE.U32.AND P1, PT, R4, RZ, PT ;  /* 0x000000ff0400720c */ /* 0x000fce0003f25070 */
[----:B0-----:R-:W0:Y:S02]  /*0160*/  MUFU.RCP R6, R6 ;  /* 0x0000000600067308 */ /* 0x001e240000001000 */
[----:B0-----:R-:W-:-:S06]  /*0170*/  VIADD R2, R6, 0xffffffe ;  /* 0x0ffffffe06027836 */ /* 0x001fcc0000000000 */
[----:B------:R0:W1:Y:S02]  /*0180*/  F2I.FTZ.U32.TRUNC.NTZ R3, R2 ;  /* 0x0000000200037305 */ /* 0x000064000021f000 */
[----:B0-----:R-:W-:Y:S01]  /*0190*/  IMAD.MOV.U32 R2, RZ, RZ, RZ ;  /* 0x000000ffff027224 */ /* 0x001fe200078e00ff */
[----:B-1----:R-:W-:-:S05]  /*01a0*/  IADD3 R9, PT, PT, RZ, -R3, RZ ;  /* 0x80000003ff097210 */ /* 0x002fca0007ffe0ff */
[----:B------:R-:W-:-:S04]  /*01b0*/  IMAD R9, R9, R4, RZ ;  /* 0x0000000409097224 */ /* 0x000fc800078e02ff */
[----:B------:R-:W-:-:S06]  /*01c0*/  IMAD.HI.U32 R8, R3, R9, R2 ;  /* 0x0000000903087227 */ /* 0x000fcc00078e0002 */
[----:B------:R-:W-:-:S05]  /*01d0*/  IMAD.HI.U32 R8, R8, R5, RZ ;  /* 0x0000000508087227 */ /* 0x000fca00078e00ff */
[----:B------:R-:W-:-:S05]  /*01e0*/  IADD3 R8, PT, PT, -R8, RZ, RZ ;  /* 0x000000ff08087210 */ /* 0x000fca0007ffe1ff */
[----:B------:R-:W-:-:S05]  /*01f0*/  IMAD R3, R4, R8, R5 ;  /* 0x0000000804037224 */ /* 0x000fca00078e0205 */
[----:B------:R-:W-:-:S13]  /*0200*/  ISETP.GE.U32.AND P0, PT, R3, R4, PT ;  /* 0x000000040300720c */ /* 0x000fda0003f06070 */
[----:B------:R-:W-:-:S05]  /*0210*/  @P0 IMAD.IADD R3, R3, 0x1, -R4 ;  /* 0x0000000103030824 */ /* 0x000fca00078e0a04 */
[----:B------:R-:W-:-:S13]  /*0220*/  ISETP.GE.U32.AND P0, PT, R3, R4, PT ;  /* 0x000000040300720c */ /* 0x000fda0003f06070 */
[-C--:B------:R-:W-:Y:S02]  /*0230*/  @P0 IADD3 R3, PT, PT, R3, -R4.reuse, RZ ;  /* 0x8000000403030210 */ /* 0x080fe40007ffe0ff */
[----:B------:R-:W-:-:S04]  /*0240*/  @!P1 LOP3.LUT R3, RZ, R4, RZ, 0x33, !PT ;  /* 0x00000004ff039212 */ /* 0x000fc800078e33ff */
[----:B------:R-:W-:-:S13]  /*0250*/  ISETP.NE.AND P0, PT, R3, RZ, PT ;  /* 0x000000ff0300720c */ /* 0x000fda0003f05270 */
[----:B------:R-:W-:Y:S05]  /*0260*/  @!P0 BRA `(.L_x_1) ;  /* 0x0000000000248947 */ /* 0x000fea0003800000 */
[----:B------:R-:W-:-:S04]  /*0270*/  VIADD R4, R4, 0x2 ;  /* 0x0000000204047836 */ /* 0x000fc80000000000 */
[----:B------:R-:W-:-:S05]  /*0280*/  IMAD R2, R4, R4, RZ ;  /* 0x0000000404027224 */ /* 0x000fca00078e02ff */
[----:B------:R-:W-:-:S13]  /*0290*/  ISETP.GT.AND P0, PT, R2, R5, PT ;  /* 0x000000050200720c */ /* 0x000fda0003f04270 */
[----:B------:R-:W-:Y:S05]  /*02a0*/  @!P0 BRA `(.L_x_3) ;  /* 0xfffffffc00a48947 */ /* 0x000fea000383ffff */
.L_x_2:
[----:B------:R-:W0:Y:S01]  /*02b0*/  LDC.64 R2, c[0x0][0x380] ;  /* 0x0000e000ff027b82 */ /* 0x000e220000000a00 */
[----:B------:R-:W-:Y:S01]  /*02c0*/  IMAD R9, R0, 0x3e8, R7 ;  /* 0x000003e800097824 */ /* 0x000fe200078e0207 */
[----:B------:R-:W-:-:S03]  /*02d0*/  IADD3 R7, PT, PT, R7, 0x1, RZ ;  /* 0x0000000107077810 */ /* 0x000fc60007ffe0ff */
[----:B0-----:R-:W-:-:S05]  /*02e0*/  IMAD.WIDE R2, R9, 0x4, R2 ;  /* 0x0000000409027825 */ /* 0x001fca00078e0202 */
[----:B------:R0:W-:Y:S02]  /*02f0*/  STG.E desc[UR4][R2.64], R5 ;  /* 0x0000000502007986 */ /* 0x0001e4000c101904 */
.L_x_1:
[----:B------:R-:W-:Y:S05]  /*0300*/  BSYNC.RECONVERGENT B0 ;  /* 0x0000000000007941 */ /* 0x000fea0003800200 */
.L_x_0:
[----:B------:R-:W-:Y:S01]  /*0310*/  ISETP.GE.AND P0, PT, R7, 0x3e8, PT ;  /* 0x000003e80700780c */ /* 0x000fe20003f06270 */
[----:B0-----:R-:W-:-:S12]  /*0320*/  VIADD R5, R5, 0x1 ;  /* 0x0000000105057836 */ /* 0x001fd80000000000 */
[----:B------:R-:W-:Y:S05]  /*0330*/  @!P0 BRA `(.L_x_4) ;  /* 0xfffffffc00548947 */ /* 0x000fea000383ffff */
[----:B------:R-:W-:Y:S05]  /*0340*/  EXIT ;  /* 0x000000000000794d */ /* 0x000fea0003800000 */
.L_x_5:
[----:B------:R-:W-:-:S00]  /*0350*/  BRA `(.L_x_5) ;  /* 0xfffffffc00fc7947 */ /* 0x000fc0000383ffff */
[----:B------:R-:W-:-:S00]  /*0360*/  NOP ;  /* 0x0000000000007918 */ /* 0x000fc00000000000 */
        /* <DEDUP_REMOVED lines=9> */
.L_x_6:


//--------------------- .nv.shared.reserved.0     --------------------------
	.section	.nv.shared.reserved.0,"aw",@nobits
	.weak		__nv_reservedSMEM_offset_0_alias
	.size		__nv_reservedSMEM_offset_0_alias, 0, 64
	.other		__nv_reservedSMEM_offset_0_alias,@"STO_CUDA_RESERVED_SHARED STV_DEFAULT"
__nv_reservedSMEM_offset_0_alias:
	.zero		0
	.zero		64


//--------------------- .nv.constant0._Z11find_primesPi --------------------------
	.section	.nv.constant0._Z11find_primesPi,"a",@progbits
	.sectionflags	@""
	.align	4
.nv.constant0._Z11find_primesPi:
	.zero		904


//--------------------- SYMBOLS --------------------------

	.type		.nv.reservedSmem.offset0,@object
	.size		.nv.reservedSmem.offset0,0x4
